//
// Generated by NVIDIA NVVM Compiler
//
// Compiler Build ID: CL-36424714
// Cuda compilation tools, release 13.0, V13.0.88
// Based on NVVM 20.0.0
//

.version 9.0
.target sm_100
.address_size 64

	// .globl	shared_sobel_filter
// _ZZ19shared_sobel_filterE8cacheImg has been demoted

.visible .entry shared_sobel_filter(
	.param .u64 .ptr .align 1 shared_sobel_filter_param_0,
	.param .u64 .ptr .align 1 shared_sobel_filter_param_1,
	.param .u32 shared_sobel_filter_param_2,
	.param .u32 shared_sobel_filter_param_3
)
{
	.reg .pred 	%p<5>;
	.reg .b32 	%r<28>;
	.reg .b32 	%f<31>;
	.reg .b64 	%rd<9>;
	// demoted variable
	.shared .align 4 .b8 _ZZ19shared_sobel_filterE8cacheImg[4900];
	ld.param.u64 	%rd1, [shared_sobel_filter_param_0];
	ld.param.u64 	%rd2, [shared_sobel_filter_param_1];
	ld.param.u32 	%r5, [shared_sobel_filter_param_2];
	ld.param.u32 	%r6, [shared_sobel_filter_param_3];
	mov.u32 	%r1, %tid.x;
	mov.u32 	%r7, %ntid.x;
	mov.u32 	%r8, %ctaid.x;
	mad.lo.s32 	%r2, %r7, %r8, %r1;
	mov.u32 	%r3, %tid.y;
	mul.lo.s32 	%r4, %r6, %r5;
	setp.ge.s32 	%p1, %r2, %r4;
	@%p1 bra 	$L__BB0_2;
	mov.u32 	%r9, %ntid.y;
	mad.lo.s32 	%r10, %r3, %r9, %r1;
	cvta.to.global.u64 	%rd3, %rd1;
	mul.hi.u32 	%r11, %r10, -736280107;
	sub.s32 	%r12, %r10, %r11;
	shr.u32 	%r13, %r12, 1;
	add.s32 	%r14, %r13, %r11;
	shr.u32 	%r15, %r14, 5;
	mul.lo.s32 	%r16, %r15, 35;
	sub.s32 	%r17, %r10, %r16;
	mul.lo.s32 	%r18, %r2, 3;
	mul.wide.s32 	%rd4, %r18, 4;
	add.s64 	%rd5, %rd3, %rd4;
	ld.global.f32 	%f2, [%rd5];
	mov.u32 	%r19, _ZZ19shared_sobel_filterE8cacheImg;
	mad.lo.s32 	%r20, %r15, 140, %r19;
	shl.b32 	%r21, %r17, 2;
	add.s32 	%r22, %r20, %r21;
	st.shared.f32 	[%r22], %f2;
$L__BB0_2:
	setp.ge.s32 	%p2, %r2, %r4;
	bar.sync 	0;
	mov.u32 	%r23, _ZZ19shared_sobel_filterE8cacheImg;
	mad.lo.s32 	%r24, %r3, 140, %r23;
	shl.b32 	%r25, %r1, 2;
	add.s32 	%r26, %r24, %r25;
	ld.shared.f32 	%f3, [%r26];
	mov.f32 	%f4, 0f00000000;
	sub.f32 	%f5, %f4, %f3;
	add.f32 	%f6, %f3, 0f00000000;
	fma.rn.f32 	%f7, %f3, 0f00000000, %f5;
	fma.rn.f32 	%f8, %f3, 0f40000000, %f6;
	add.f32 	%f9, %f7, %f3;
	add.f32 	%f10, %f8, %f3;
	ld.shared.f32 	%f11, [%r26+4];
	add.f32 	%f12, %f11, %f11;
	sub.f32 	%f13, %f9, %f12;
	fma.rn.f32 	%f14, %f11, 0f00000000, %f10;
	fma.rn.f32 	%f15, %f11, 0f00000000, %f13;
	fma.rn.f32 	%f16, %f11, 0f00000000, %f14;
	fma.rn.f32 	%f17, %f11, 0f40000000, %f15;
	fma.rn.f32 	%f18, %f11, 0f00000000, %f16;
	ld.shared.f32 	%f19, [%r26+8];
	sub.f32 	%f20, %f17, %f19;
	sub.f32 	%f21, %f18, %f19;
	fma.rn.f32 	%f22, %f19, 0f00000000, %f20;
	add.f32 	%f23, %f19, %f19;
	sub.f32 	%f24, %f21, %f23;
	add.f32 	%f25, %f22, %f19;
	sub.f32 	%f26, %f24, %f19;
	mul.f32 	%f27, %f26, %f26;
	fma.rn.f32 	%f28, %f25, %f25, %f27;
	sqrt.rn.f32 	%f1, %f28;
	@%p2 bra 	$L__BB0_4;
	setp.gt.f32 	%p3, %f1, 0f437F0000;
	selp.f32 	%f29, 0f437F0000, %f1, %p3;
	setp.lt.f32 	%p4, %f1, 0f00000000;
	selp.f32 	%f30, 0f00000000, %f29, %p4;
	mul.lo.s32 	%r27, %r2, 3;
	cvta.to.global.u64 	%rd6, %rd2;
	mul.wide.s32 	%rd7, %r27, 4;
	add.s64 	%rd8, %rd6, %rd7;
	st.global.f32 	[%rd8], %f30;
	st.global.f32 	[%rd8+4], %f30;
	st.global.f32 	[%rd8+8], %f30;
$L__BB0_4:
	bar.sync 	0;
	ret;

}
	// .globl	sobel_filter
.visible .entry sobel_filter(
	.param .u64 .ptr .align 1 sobel_filter_param_0,
	.param .u64 .ptr .align 1 sobel_filter_param_1,
	.param .u32 sobel_filter_param_2,
	.param .u32 sobel_filter_param_3
)
{
	.reg .pred 	%p<4>;
	.reg .b32 	%r<15>;
	.reg .b32 	%f<30>;
	.reg .b64 	%rd<9>;

	ld.param.u64 	%rd1, [sobel_filter_param_0];
	ld.param.u64 	%rd2, [sobel_filter_param_1];
	ld.param.u32 	%r2, [sobel_filter_param_2];
	ld.param.u32 	%r3, [sobel_filter_param_3];
	mov.u32 	%r4, %tid.x;
	mov.u32 	%r5, %ntid.x;
	mov.u32 	%r6, %ctaid.x;
	mad.lo.s32 	%r1, %r5, %r6, %r4;
	mul.lo.s32 	%r7, %r3, %r2;
	setp.ge.s32 	%p1, %r1, %r7;
	@%p1 bra 	$L__BB1_2;
	cvta.to.global.u64 	%rd3, %rd2;
	cvta.to.global.u64 	%rd4, %rd1;
	mov.u32 	%r8, %ctaid.y;
	mov.u32 	%r9, %ntid.y;
	mov.u32 	%r10, %tid.y;
	mad.lo.s32 	%r11, %r9, %r8, %r10;
	add.s32 	%r12, %r11, %r1;
	mul.lo.s32 	%r13, %r12, 3;
	mul.wide.s32 	%rd5, %r13, 4;
	add.s64 	%rd6, %rd4, %rd5;
	ld.global.f32 	%f1, [%rd6];
	mov.f32 	%f2, 0f00000000;
	sub.f32 	%f3, %f2, %f1;
	ld.global.f32 	%f4, [%rd6+4];
	add.f32 	%f5, %f4, %f4;
	sub.f32 	%f6, %f3, %f5;
	fma.rn.f32 	%f7, %f4, 0f00000000, %f3;
	ld.global.f32 	%f8, [%rd6+8];
	sub.f32 	%f9, %f6, %f8;
	add.f32 	%f10, %f7, %f8;
	fma.rn.f32 	%f11, %f4, 0f00000000, %f9;
	fma.rn.f32 	%f12, %f4, 0fC0000000, %f10;
	fma.rn.f32 	%f13, %f8, 0f00000000, %f11;
	fma.rn.f32 	%f14, %f8, 0f00000000, %f12;
	ld.global.f32 	%f15, [%rd6+12];
	fma.rn.f32 	%f16, %f15, 0f00000000, %f13;
	fma.rn.f32 	%f17, %f15, 0f40000000, %f14;
	add.f32 	%f18, %f16, %f8;
	sub.f32 	%f19, %f17, %f8;
	fma.rn.f32 	%f20, %f15, 0f40000000, %f18;
	fma.rn.f32 	%f21, %f15, 0f00000000, %f19;
	ld.global.f32 	%f22, [%rd6+16];
	add.f32 	%f23, %f20, %f22;
	add.f32 	%f24, %f21, %f22;
	mul.f32 	%f25, %f24, %f24;
	fma.rn.f32 	%f26, %f23, %f23, %f25;
	sqrt.rn.f32 	%f27, %f26;
	setp.lt.f32 	%p2, %f27, 0f00000000;
	setp.gt.f32 	%p3, %f27, 0f437F0000;
	selp.f32 	%f28, 0f437F0000, %f27, %p3;
	selp.f32 	%f29, 0f00000000, %f28, %p2;
	mul.lo.s32 	%r14, %r1, 3;
	mul.wide.s32 	%rd7, %r14, 4;
	add.s64 	%rd8, %rd3, %rd7;
	st.global.f32 	[%rd8], %f29;
	st.global.f32 	[%rd8+4], %f29;
	st.global.f32 	[%rd8+8], %f29;
$L__BB1_2:
	ret;

}
	// .globl	gray_scale
.visible .entry gray_scale(
	.param .u64 .ptr .align 1 gray_scale_param_0,
	.param .u64 .ptr .align 1 gray_scale_param_1,
	.param .u32 gray_scale_param_2,
	.param .u32 gray_scale_param_3
)
{
	.reg .pred 	%p<2>;
	.reg .b32 	%r<9>;
	.reg .b32 	%f<5>;
	.reg .b64 	%rd<8>;
	.reg .b64 	%fd<7>;

	ld.param.u64 	%rd1, [gray_scale_param_0];
	ld.param.u64 	%rd2, [gray_scale_param_1];
	ld.param.u32 	%r2, [gray_scale_param_2];
	ld.param.u32 	%r3, [gray_scale_param_3];
	mov.u32 	%r4, %tid.x;
	mov.u32 	%r5, %ntid.x;
	mov.u32 	%r6, %ctaid.x;
	mad.lo.s32 	%r1, %r5, %r6, %r4;
	mul.lo.s32 	%r7, %r3, %r2;
	setp.ge.s32 	%p1, %r1, %r7;
	@%p1 bra 	$L__BB2_2;
	cvta.to.global.u64 	%rd3, %rd1;
	cvta.to.global.u64 	%rd4, %rd2;
	mul.lo.s32 	%r8, %r1, 3;
	mul.wide.s32 	%rd5, %r8, 4;
	add.s64 	%rd6, %rd3, %rd5;
	ld.global.f32 	%f1, [%rd6];
	cvt.f64.f32 	%fd1, %f1;
	ld.global.f32 	%f2, [%rd6+4];
	cvt.f64.f32 	%fd2, %f2;
	mul.f64 	%fd3, %fd2, 0d3FE6E2EB1C432CA5;
	fma.rn.f64 	%fd4, %fd1, 0d3FCB367A0F9096BC, %fd3;
	ld.global.f32 	%f3, [%rd6+8];
	cvt.f64.f32 	%fd5, %f3;
	fma.rn.f64 	%fd6, %fd5, 0d3FB27BB2FEC56D5D, %fd4;
	cvt.rn.f32.f64 	%f4, %fd6;
	add.s64 	%rd7, %rd4, %rd5;
	st.global.f32 	[%rd7], %f4;
	st.global.f32 	[%rd7+4], %f4;
	st.global.f32 	[%rd7+8], %f4;
$L__BB2_2:
	ret;

}


// ===== COMPILED SASS (sm_100) =====

	.target	sm_100

	.elftype	@"ET_EXEC"


//--------------------- .note.nv.tkinfo           --------------------------
	.section	.note.nv.tkinfo,"",@"SHT_NOTE"
	.sectionflags	@"SHF_NOTE_NV_TKINFO"
	.tkinfo
        /*0018*/ 	.word	0x00000002
        /*0030*/ 	.string	""
        /*0030*/ 	.string	"ptxas"
        /*0030*/ 	.string	"Cuda compilation tools, release 13.0, V13.0.88"
        /*0030*/ 	.string	"Build cuda_13.0.r13.0/compiler.36424714_0"
        /*0030*/ 	.string	"-arch sm_100 -m 64 "



//--------------------- .note.nv.cuinfo           --------------------------
	.section	.note.nv.cuinfo,"",@"SHT_NOTE"
	.sectionflags	@"SHF_NOTE_NV_CUINFO"
        /*0018*/ 	.short	0x0002
        /*001a*/ 	.short	0x0064
        /*001c*/ 	.short	0x0082
	.zero		2


//--------------------- .nv.info                  --------------------------
	.section	.nv.info,"",@"SHT_CUDA_INFO"
	.align	4


	//----- nvinfo : EIATTR_REGCOUNT
	.align		4
        /*0000*/ 	.byte	0x04, 0x2f
        /*0002*/ 	.short	(.L_1 - .L_0)
	.align		4
.L_0:
        /*0004*/ 	.word	index@(shared_sobel_filter)
        /*0008*/ 	.word	0x0000000d


	//----- nvinfo : EIATTR_FRAME_SIZE
	.align		4
.L_1:
        /*000c*/ 	.byte	0x04, 0x11
        /*000e*/ 	.short	(.L_3 - .L_2)
	.align		4
.L_2:
        /*0010*/ 	.word	index@($__internal_1_$__cuda_sm20_sqrt_rn_f32_slowpath)
        /*0014*/ 	.word	0x00000000


	//----- nvinfo : EIATTR_FRAME_SIZE
	.align		4
.L_3:
        /*0018*/ 	.byte	0x04, 0x11
        /*001a*/ 	.short	(.L_5 - .L_4)
	.align		4
.L_4:
        /*001c*/ 	.word	index@(shared_sobel_filter)
        /*0020*/ 	.word	0x00000000


	//----- nvinfo : EIATTR_REGCOUNT
	.align		4
.L_5:
        /*0024*/ 	.byte	0x04, 0x2f
        /*0026*/ 	.short	(.L_7 - .L_6)
	.align		4
.L_6:
        /*0028*/ 	.word	index@(sobel_filter)
        /*002c*/ 	.word	0x00000010


	//----- nvinfo : EIATTR_FRAME_SIZE
	.align		4
.L_7:
        /*0030*/ 	.byte	0x04, 0x11
        /*0032*/ 	.short	(.L_9 - .L_8)
	.align		4
.L_8:
        /*0034*/ 	.word	index@($__internal_0_$__cuda_sm20_sqrt_rn_f32_slowpath)
        /*0038*/ 	.word	0x00000000


	//----- nvinfo : EIATTR_FRAME_SIZE
	.align		4
.L_9:
        /*003c*/ 	.byte	0x04, 0x11
        /*003e*/ 	.short	(.L_11 - .L_10)
	.align		4
.L_10:
        /*0040*/ 	.word	index@(sobel_filter)
        /*0044*/ 	.word	0x00000000


	//----- nvinfo : EIATTR_REGCOUNT
	.align		4
.L_11:
        /*0048*/ 	.byte	0x04, 0x2f
        /*004a*/ 	.short	(.L_13 - .L_12)
	.align		4
.L_12:
        /*004c*/ 	.word	index@(gray_scale)
        /*0050*/ 	.word	0x00000010


	//----- nvinfo : EIATTR_FRAME_SIZE
	.align		4
.L_13:
        /*0054*/ 	.byte	0x04, 0x11
        /*0056*/ 	.short	(.L_15 - .L_14)
	.align		4
.L_14:
        /*0058*/ 	.word	index@(gray_scale)
        /*005c*/ 	.word	0x00000000


	//----- nvinfo : EIATTR_MIN_STACK_SIZE
	.align		4
.L_15:
        /*0060*/ 	.byte	0x04, 0x12
        /*0062*/ 	.short	(.L_17 - .L_16)
	.align		4
.L_16:
        /*0064*/ 	.word	index@(gray_scale)
        /*0068*/ 	.word	0x00000000


	//----- nvinfo : EIATTR_MIN_STACK_SIZE
	.align		4
.L_17:
        /*006c*/ 	.byte	0x04, 0x12
        /*006e*/ 	.short	(.L_19 - .L_18)
	.align		4
.L_18:
        /*0070*/ 	.word	index@(sobel_filter)
        /*0074*/ 	.word	0x00000000


	//----- nvinfo : EIATTR_MIN_STACK_SIZE
	.align		4
.L_19:
        /*0078*/ 	.byte	0x04, 0x12
        /*007a*/ 	.short	(.L_21 - .L_20)
	.align		4
.L_20:
        /*007c*/ 	.word	index@(shared_sobel_filter)
        /*0080*/ 	.word	0x00000000
.L_21:


//--------------------- .nv.compat                --------------------------
	.section	.nv.compat,"",@"SHT_CUDA_COMPAT_INFO"
	.align	4
        /*0000*/ 	.byte	0x02, 0x09, 0x00, 0x00, 0x02, 0x02, 0x01, 0x00, 0x02, 0x05, 0x05, 0x00, 0x03, 0x07, 0x01, 0x01
        /*0010*/ 	.byte	0x02, 0x03, 0x00, 0x00, 0x02, 0x06, 0x01, 0x00, 0x04, 0x0b, 0x08, 0x00, 0x01, 0x00, 0x00, 0x00
        /*0020*/ 	.byte	0x00, 0x00, 0x00, 0x00


//--------------------- .nv.info.gray_scale       --------------------------
	.section	.nv.info.gray_scale,"",@"SHT_CUDA_INFO"
	.sectionflags	@""
	.align	4


	//----- nvinfo : EIATTR_CUDA_API_VERSION
	.align		4
        /*0000*/ 	.byte	0x04, 0x37
        /*0002*/ 	.short	(.L_23 - .L_22)
.L_22:
        /*0004*/ 	.word	0x00000082


	//----- nvinfo : EIATTR_KPARAM_INFO
	.align		4
.L_23:
        /*0008*/ 	.byte	0x04, 0x17
        /*000a*/ 	.short	(.L_25 - .L_24)
.L_24:
        /*000c*/ 	.word	0x00000000
        /*0010*/ 	.short	0x0003
        /*0012*/ 	.short	0x0014
        /*0014*/ 	.byte	0x00, 0xf0, 0x11, 0x00


	//----- nvinfo : EIATTR_KPARAM_INFO
	.align		4
.L_25:
        /*0018*/ 	.byte	0x04, 0x17
        /*001a*/ 	.short	(.L_27 - .L_26)
.L_26:
        /*001c*/ 	.word	0x00000000
        /*0020*/ 	.short	0x0002
        /*0022*/ 	.short	0x0010
        /*0024*/ 	.byte	0x00, 0xf0, 0x11, 0x00


	//----- nvinfo : EIATTR_KPARAM_INFO
	.align		4
.L_27:
        /*0028*/ 	.byte	0x04, 0x17
        /*002a*/ 	.short	(.L_29 - .L_28)
.L_28:
        /*002c*/ 	.word	0x00000000
        /*0030*/ 	.short	0x0001
        /*0032*/ 	.short	0x0008
        /*0034*/ 	.byte	0x00, 0xf5, 0x21, 0x00


	//----- nvinfo : EIATTR_KPARAM_INFO
	.align		4
.L_29:
        /*0038*/ 	.byte	0x04, 0x17
        /*003a*/ 	.short	(.L_31 - .L_30)
.L_30:
        /*003c*/ 	.word	0x00000000
        /*0040*/ 	.short	0x0000
        /*0042*/ 	.short	0x0000
        /*0044*/ 	.byte	0x00, 0xf5, 0x21, 0x00


	//----- nvinfo : EIATTR_SPARSE_MMA_MASK
	.align		4
.L_31:
        /*0048*/ 	.byte	0x03, 0x50
        /*004a*/ 	.short	0x0000


	//----- nvinfo : EIATTR_MAXREG_COUNT
	.align		4
        /*004c*/ 	.byte	0x03, 0x1b
        /*004e*/ 	.short	0x00ff


	//----- nvinfo : EIATTR_MERCURY_ISA_VERSION
	.align		4
        /*0050*/ 	.byte	0x03, 0x5f
        /*0052*/ 	.short	0x0101


	//----- nvinfo : EIATTR_VRC_CTA_INIT_COUNT
	.align		4
        /*0054*/ 	.byte	0x02, 0x4a
	.zero		1
	.zero		1


	//----- nvinfo : EIATTR_EXIT_INSTR_OFFSETS
	.align		4
        /*0058*/ 	.byte	0x04, 0x1c
        /*005a*/ 	.short	(.L_33 - .L_32)


	//   ....[0]....
.L_32:
        /*005c*/ 	.word	0x00000080


	//   ....[1]....
        /*0060*/ 	.word	0x00000220


	//----- nvinfo : EIATTR_CBANK_PARAM_SIZE
	.align		4
.L_33:
        /*0064*/ 	.byte	0x03, 0x19
        /*0066*/ 	.short	0x0018


	//----- nvinfo : EIATTR_PARAM_CBANK
	.align		4
        /*0068*/ 	.byte	0x04, 0x0a
        /*006a*/ 	.short	(.L_35 - .L_34)
	.align		4
.L_34:
        /*006c*/ 	.word	index@(.nv.constant0.gray_scale)
        /*0070*/ 	.short	0x0380
        /*0072*/ 	.short	0x0018


	//----- nvinfo : EIATTR_SW_WAR
	.align		4
.L_35:
        /*0074*/ 	.byte	0x04, 0x36
        /*0076*/ 	.short	(.L_37 - .L_36)
.L_36:
        /*0078*/ 	.word	0x00000008
.L_37:


//--------------------- .nv.info.sobel_filter     --------------------------
	.section	.nv.info.sobel_filter,"",@"SHT_CUDA_INFO"
	.sectionflags	@""
	.align	4


	//----- nvinfo : EIATTR_CUDA_API_VERSION
	.align		4
        /*0000*/ 	.byte	0x04, 0x37
        /*0002*/ 	.short	(.L_39 - .L_38)
.L_38:
        /*0004*/ 	.word	0x00000082


	//----- nvinfo : EIATTR_KPARAM_INFO
	.align		4
.L_39:
        /*0008*/ 	.byte	0x04, 0x17
        /*000a*/ 	.short	(.L_41 - .L_40)
.L_40:
        /*000c*/ 	.word	0x00000000
        /*0010*/ 	.short	0x0003
        /*0012*/ 	.short	0x0014
        /*0014*/ 	.byte	0x00, 0xf0, 0x11, 0x00


	//----- nvinfo : EIATTR_KPARAM_INFO
	.align		4
.L_41:
        /*0018*/ 	.byte	0x04, 0x17
        /*001a*/ 	.short	(.L_43 - .L_42)
.L_42:
        /*001c*/ 	.word	0x00000000
        /*0020*/ 	.short	0x0002
        /*0022*/ 	.short	0x0010
        /*0024*/ 	.byte	0x00, 0xf0, 0x11, 0x00


	//----- nvinfo : EIATTR_KPARAM_INFO
	.align		4
.L_43:
        /*0028*/ 	.byte	0x04, 0x17
        /*002a*/ 	.short	(.L_45 - .L_44)
.L_44:
        /*002c*/ 	.word	0x00000000
        /*0030*/ 	.short	0x0001
        /*0032*/ 	.short	0x0008
        /*0034*/ 	.byte	0x00, 0xf5, 0x21, 0x00


	//----- nvinfo : EIATTR_KPARAM_INFO
	.align		4
.L_45:
        /*0038*/ 	.byte	0x04, 0x17
        /*003a*/ 	.short	(.L_47 - .L_46)
.L_46:
        /*003c*/ 	.word	0x00000000
        /*0040*/ 	.short	0x0000
        /*0042*/ 	.short	0x0000
        /*0044*/ 	.byte	0x00, 0xf5, 0x21, 0x00


	//----- nvinfo : EIATTR_SPARSE_MMA_MASK
	.align		4
.L_47:
        /*0048*/ 	.byte	0x03, 0x50
        /*004a*/ 	.short	0x0000


	//----- nvinfo : EIATTR_MAXREG_COUNT
	.align		4
        /*004c*/ 	.byte	0x03, 0x1b
        /*004e*/ 	.short	0x00ff


	//----- nvinfo : EIATTR_MERCURY_ISA_VERSION
	.align		4
        /*0050*/ 	.byte	0x03, 0x5f
        /*0052*/ 	.short	0x0101


	//----- nvinfo : EIATTR_VRC_CTA_INIT_COUNT
	.align		4
        /*0054*/ 	.byte	0x02, 0x4a
	.zero		1
	.zero		1


	//----- nvinfo : EIATTR_EXIT_INSTR_OFFSETS
	.align		4
        /*0058*/ 	.byte	0x04, 0x1c
        /*005a*/ 	.short	(.L_49 - .L_48)


	//   ....[0]....
.L_48:
        /*005c*/ 	.word	0x00000080


	//   ....[1]....
        /*0060*/ 	.word	0x00000420


	//----- nvinfo : EIATTR_CRS_STACK_SIZE
	.align		4
.L_49:
        /*0064*/ 	.byte	0x04, 0x1e
        /*0066*/ 	.short	(.L_51 - .L_50)
.L_50:
        /*0068*/ 	.word	0x00000000


	//----- nvinfo : EIATTR_CBANK_PARAM_SIZE
	.align		4
.L_51:
        /*006c*/ 	.byte	0x03, 0x19
        /*006e*/ 	.short	0x0018


	//----- nvinfo : EIATTR_PARAM_CBANK
	.align		4
        /*0070*/ 	.byte	0x04, 0x0a
        /*0072*/ 	.short	(.L_53 - .L_52)
	.align		4
.L_52:
        /*0074*/ 	.word	index@(.nv.constant0.sobel_filter)
        /*0078*/ 	.short	0x0380
        /*007a*/ 	.short	0x0018


	//----- nvinfo : EIATTR_SW_WAR
	.align		4
.L_53:
        /*007c*/ 	.byte	0x04, 0x36
        /*007e*/ 	.short	(.L_55 - .L_54)
.L_54:
        /*0080*/ 	.word	0x00000008
.L_55:


//--------------------- .nv.info.shared_sobel_filter --------------------------
	.section	.nv.info.shared_sobel_filter,"",@"SHT_CUDA_INFO"
	.sectionflags	@""
	.align	4


	//----- nvinfo : EIATTR_CUDA_API_VERSION
	.align		4
        /*0000*/ 	.byte	0x04, 0x37
        /*0002*/ 	.short	(.L_57 - .L_56)
.L_56:
        /*0004*/ 	.word	0x00000082


	//----- nvinfo : EIATTR_KPARAM_INFO
	.align		4
.L_57:
        /*0008*/ 	.byte	0x04, 0x17
        /*000a*/ 	.short	(.L_59 - .L_58)
.L_58:
        /*000c*/ 	.word	0x00000000
        /*0010*/ 	.short	0x0003
        /*0012*/ 	.short	0x0014
        /*0014*/ 	.byte	0x00, 0xf0, 0x11, 0x00


	//----- nvinfo : EIATTR_KPARAM_INFO
	.align		4
.L_59:
        /*0018*/ 	.byte	0x04, 0x17
        /*001a*/ 	.short	(.L_61 - .L_60)
.L_60:
        /*001c*/ 	.word	0x00000000
        /*0020*/ 	.short	0x0002
        /*0022*/ 	.short	0x0010
        /*0024*/ 	.byte	0x00, 0xf0, 0x11, 0x00


	//----- nvinfo : EIATTR_KPARAM_INFO
	.align		4
.L_61:
        /*0028*/ 	.byte	0x04, 0x17
        /*002a*/ 	.short	(.L_63 - .L_62)
.L_62:
        /*002c*/ 	.word	0x00000000
        /*0030*/ 	.short	0x0001
        /*0032*/ 	.short	0x0008
        /*0034*/ 	.byte	0x00, 0xf5, 0x21, 0x00


	//----- nvinfo : EIATTR_KPARAM_INFO
	.align		4
.L_63:
        /*0038*/ 	.byte	0x04, 0x17
        /*003a*/ 	.short	(.L_65 - .L_64)
.L_64:
        /*003c*/ 	.word	0x00000000
        /*0040*/ 	.short	0x0000
        /*0042*/ 	.short	0x0000
        /*0044*/ 	.byte	0x00, 0xf5, 0x21, 0x00


	//----- nvinfo : EIATTR_SPARSE_MMA_MASK
	.align		4
.L_65:
        /*0048*/ 	.byte	0x03, 0x50
        /*004a*/ 	.short	0x0000


	//----- nvinfo : EIATTR_MAXREG_COUNT
	.align		4
        /*004c*/ 	.byte	0x03, 0x1b
        /*004e*/ 	.short	0x00ff


	//----- nvinfo : EIATTR_NUM_BARRIERS
	.align		4
        /*0050*/ 	.byte	0x02, 0x4c
        /*0052*/ 	.byte	0x01
	.zero		1


	//----- nvinfo : EIATTR_MERCURY_ISA_VERSION
	.align		4
        /*0054*/ 	.byte	0x03, 0x5f
        /*0056*/ 	.short	0x0101


	//----- nvinfo : EIATTR_VRC_CTA_INIT_COUNT
	.align		4
        /*0058*/ 	.byte	0x02, 0x4a
	.zero		1
	.zero		1


	//----- nvinfo : EIATTR_EXIT_INSTR_OFFSETS
	.align		4
        /*005c*/ 	.byte	0x04, 0x1c
        /*005e*/ 	.short	(.L_67 - .L_66)


	//   ....[0]....
.L_66:
        /*0060*/ 	.word	0x00000520


	//----- nvinfo : EIATTR_CRS_STACK_SIZE
	.align		4
.L_67:
        /*0064*/ 	.byte	0x04, 0x1e
        /*0066*/ 	.short	(.L_69 - .L_68)
.L_68:
        /*0068*/ 	.word	0x00000000


	//----- nvinfo : EIATTR_CBANK_PARAM_SIZE
	.align		4
.L_69:
        /*006c*/ 	.byte	0x03, 0x19
        /*006e*/ 	.short	0x0018


	//----- nvinfo : EIATTR_PARAM_CBANK
	.align		4
        /*0070*/ 	.byte	0x04, 0x0a
        /*0072*/ 	.short	(.L_71 - .L_70)
	.align		4
.L_70:
        /*0074*/ 	.word	index@(.nv.constant0.shared_sobel_filter)
        /*0078*/ 	.short	0x0380
        /*007a*/ 	.short	0x0018


	//----- nvinfo : EIATTR_SW_WAR
	.align		4
.L_71:
        /*007c*/ 	.byte	0x04, 0x36
        /*007e*/ 	.short	(.L_73 - .L_72)
.L_72:
        /*0080*/ 	.word	0x00000008
.L_73:


//--------------------- .nv.callgraph             --------------------------
	.section	.nv.callgraph,"",@"SHT_CUDA_CALLGRAPH"
	.align	4
	.sectionentsize	8
	.align		4
        /*0000*/ 	.word	0x00000000
	.align		4
        /*0004*/ 	.word	0xffffffff
	.align		4
        /*0008*/ 	.word	0x00000000
	.align		4
        /*000c*/ 	.word	0xfffffffe
	.align		4
        /*0010*/ 	.word	0x00000000
	.align		4
        /*0014*/ 	.word	0xfffffffd
	.align		4
        /*0018*/ 	.word	0x00000000
	.align		4
        /*001c*/ 	.word	0xfffffffc


//--------------------- .text.gray_scale          --------------------------
	.section	.text.gray_scale,"ax",@progbits
	.align	128
        .global         gray_scale
        .type           gray_scale,@function
        .size           gray_scale,(.L_x_15 - gray_scale)
        .other          gray_scale,@"STO_CUDA_ENTRY STV_DEFAULT"
gray_scale:
.text.gray_scale:
[----:B------:R-:W-:Y:S01]  /*0000*/  LDC R1, c[0x0][0x37c] ;  /* 0x0000df00ff017b82 */ /* 0x000fe20000000800 */
[----:B------:R-:W0:Y:S01]  /*0010*/  S2R R0, SR_TID.X ;  /* 0x0000000000007919 */ /* 0x000e220000002100 */
[----:B------:R-:W1:Y:S01]  /*0020*/  LDCU.64 UR4, c[0x0][0x390] ;  /* 0x00007200ff0477ac */ /* 0x000e620008000a00 */
[----:B------:R-:W0:Y:S01]  /*0030*/  S2R R3, SR_CTAID.X ;  /* 0x0000000000037919 */ /* 0x000e220000002500 */
[----:B------:R-:W0:Y:S01]  /*0040*/  LDCU UR6, c[0x0][0x360] ;  /* 0x00006c00ff0677ac */ /* 0x000e220008000800 */
[----:B-1----:R-:W-:Y:S01]  /*0050*/  UIMAD UR4, UR5, UR4, URZ ;  /* 0x00000004050472a4 */ /* 0x002fe2000f8e02ff */
[----:B0-----:R-:W-:-:S05]  /*0060*/  IMAD R0, R3, UR6, R0 ;  /* 0x0000000603007c24 */ /* 0x001fca000f8e0200 */
[----:B------:R-:W-:-:S13]  /*0070*/  ISETP.GE.AND P0, PT, R0, UR4, PT ;  /* 0x0000000400007c0c */ /* 0x000fda000bf06270 */
[----:B------:R-:W-:Y:S05]  /*0080*/  @P0 EXIT ;  /* 0x000000000000094d */ /* 0x000fea0003800000 */
[----:B------:R-:W0:Y:S01]  /*0090*/  LDC.64 R2, c[0x0][0x380] ;  /* 0x0000e000ff027b82 */ /* 0x000e220000000a00 */
[----:B------:R-:W1:Y:S01]  /*00a0*/  LDCU.64 UR4, c[0x0][0x358] ;  /* 0x00006b00ff0477ac */ /* 0x000e620008000a00 */
[----:B------:R-:W-:Y:S01]  /*00b0*/  LEA R13, R0, R0, 0x1 ;  /* 0x00000000000d7211 */ /* 0x000fe200078e08ff */
[----:B------:R-:W-:Y:S01]  /*00c0*/  UMOV UR6, 0x1c432ca5 ;  /* 0x1c432ca500067882 */ /* 0x000fe20000000000 */
[----:B------:R-:W-:-:S04]  /*00d0*/  UMOV UR7, 0x3fe6e2eb ;  /* 0x3fe6e2eb00077882 */ /* 0x000fc80000000000 */
[----:B------:R-:W2:Y:S01]  /*00e0*/  LDC.64 R10, c[0x0][0x388] ;  /* 0x0000e200ff0a7b82 */ /* 0x000ea20000000a00 */
[----:B0-----:R-:W-:-:S05]  /*00f0*/  IMAD.WIDE R2, R13, 0x4, R2 ;  /* 0x000000040d027825 */ /* 0x001fca00078e0202 */
[----:B-1----:R-:W3:Y:S04]  /*0100*/  LDG.E R12, desc[UR4][R2.64+0x4] ;  /* 0x00000404020c7981 */ /* 0x002ee8000c1e1900 */
[----:B------:R-:W4:Y:S04]  /*0110*/  LDG.E R0, desc[UR4][R2.64] ;  /* 0x0000000402007981 */ /* 0x000f28000c1e1900 */
[----:B------:R2:W5:Y:S02]  /*0120*/  LDG.E R8, desc[UR4][R2.64+0x8] ;  /* 0x0000080402087981 */ /* 0x000564000c1e1900 */
[----:B--2---:R-:W-:Y:S01]  /*0130*/  IMAD.WIDE R2, R13, 0x4, R10 ;  /* 0x000000040d027825 */ /* 0x004fe200078e020a */
[----:B---3--:R-:W0:Y:S08]  /*0140*/  F2F.F64.F32 R6, R12 ;  /* 0x0000000c00067310 */ /* 0x008e300000201800 */
[----:B----4-:R-:W1:Y:S01]  /*0150*/  F2F.F64.F32 R4, R0 ;  /* 0x0000000000047310 */ /* 0x010e620000201800 */
[----:B0-----:R-:W-:-:S07]  /*0160*/  DMUL R6, R6, UR6 ;  /* 0x0000000606067c28 */ /* 0x001fce0008000000 */
[----:B-----5:R-:W0:Y:S01]  /*0170*/  F2F.F64.F32 R8, R8 ;  /* 0x0000000800087310 */ /* 0x020e220000201800 */
[----:B------:R-:W-:Y:S01]  /*0180*/  UMOV UR6, 0xf9096bc ;  /* 0x0f9096bc00067882 */ /* 0x000fe20000000000 */
[----:B------:R-:W-:Y:S02]  /*0190*/  UMOV UR7, 0x3fcb367a ;  /* 0x3fcb367a00077882 */ /* 0x000fe40000000000 */
[----:B-1----:R-:W-:Y:S01]  /*01a0*/  DFMA R4, R4, UR6, R6 ;  /* 0x0000000604047c2b */ /* 0x002fe20008000006 */
[----:B------:R-:W-:Y:S01]  /*01b0*/  UMOV UR6, 0xfec56d5d ;  /* 0xfec56d5d00067882 */ /* 0x000fe20000000000 */
[----:B------:R-:W-:-:S06]  /*01c0*/  UMOV UR7, 0x3fb27bb2 ;  /* 0x3fb27bb200077882 */ /* 0x000fcc0000000000 */
[----:B0-----:R-:W-:-:S10]  /*01d0*/  DFMA R4, R8, UR6, R4 ;  /* 0x0000000608047c2b */ /* 0x001fd40008000004 */
[----:B------:R-:W0:Y:S02]  /*01e0*/  F2F.F32.F64 R5, R4 ;  /* 0x0000000400057310 */ /* 0x000e240000301000 */
[----:B0-----:R-:W-:Y:S04]  /*01f0*/  STG.E desc[UR4][R2.64], R5 ;  /* 0x0000000502007986 */ /* 0x001fe8000c101904 */
[----:B------:R-:W-:Y:S04]  /*0200*/  STG.E desc[UR4][R2.64+0x4], R5 ;  /* 0x0000040502007986 */ /* 0x000fe8000c101904 */
[----:B------:R-:W-:Y:S01]  /*0210*/  STG.E desc[UR4][R2.64+0x8], R5 ;  /* 0x0000080502007986 */ /* 0x000fe2000c101904 */
[----:B------:R-:W-:Y:S05]  /*0220*/  EXIT ;  /* 0x000000000000794d */ /* 0x000fea0003800000 */
.L_x_0:
[----:B------:R-:W-:-:S00]  /*0230*/  BRA `(.L_x_0) ;  /* 0xfffffffc00fc7947 */ /* 0x000fc0000383ffff */
[----:B------:R-:W-:-:S00]  /*0240*/  NOP ;  /* 0x0000000000007918 */ /* 0x000fc00000000000 */
        /* <DEDUP_REMOVED lines=11> */
.L_x_15:


//--------------------- .text.sobel_filter        --------------------------
	.section	.text.sobel_filter,"ax",@progbits
	.align	128
        .global         sobel_filter
        .type           sobel_filter,@function
        .size           sobel_filter,(.L_x_13 - sobel_filter)
        .other          sobel_filter,@"STO_CUDA_ENTRY STV_DEFAULT"
sobel_filter:
.text.sobel_filter:
        /* <DEDUP_REMOVED lines=9> */
[----:B------:R-:W0:Y:S01]  /*0090*/  S2R R0, SR_TID.Y ;  /* 0x0000000000007919 */ /* 0x000e220000002200 */
[----:B------:R-:W0:Y:S08]  /*00a0*/  S2UR UR4, SR_CTAID.Y ;  /* 0x00000000000479c3 */ /* 0x000e300000002600 */
[----:B------:R-:W0:Y:S08]  /*00b0*/  LDC R3, c[0x0][0x364] ;  /* 0x0000d900ff037b82 */ /* 0x000e300000000800 */
[----:B------:R-:W1:Y:S01]  /*00c0*/  LDC.64 R4, c[0x0][0x380] ;  /* 0x0000e000ff047b82 */ /* 0x000e620000000a00 */
[----:B0-----:R-:W-:Y:S01]  /*00d0*/  IMAD R3, R3, UR4, R0 ;  /* 0x0000000403037c24 */ /* 0x001fe2000f8e0200 */
[----:B------:R-:W0:Y:S04]  /*00e0*/  LDCU.64 UR4, c[0x0][0x358] ;  /* 0x00006b00ff0477ac */ /* 0x000e280008000a00 */
[----:B------:R-:W-:-:S04]  /*00f0*/  IADD3 R3, PT, PT, R2, R3, RZ ;  /* 0x0000000302037210 */ /* 0x000fc80007ffe0ff */
[----:B------:R-:W-:-:S05]  /*0100*/  LEA R3, R3, R3, 0x1 ;  /* 0x0000000303037211 */ /* 0x000fca00078e08ff */
[----:B-1----:R-:W-:-:S05]  /*0110*/  IMAD.WIDE R4, R3, 0x4, R4 ;  /* 0x0000000403047825 */ /* 0x002fca00078e0204 */
[----:B0-----:R-:W2:Y:S04]  /*0120*/  LDG.E R0, desc[UR4][R4.64] ;  /* 0x0000000404007981 */ /* 0x001ea8000c1e1900 */
[----:B------:R-:W3:Y:S04]  /*0130*/  LDG.E R3, desc[UR4][R4.64+0x4] ;  /* 0x0000040404037981 */ /* 0x000ee8000c1e1900 */
[----:B------:R-:W4:Y:S04]  /*0140*/  LDG.E R9, desc[UR4][R4.64+0x8] ;  /* 0x0000080404097981 */ /* 0x000f28000c1e1900 */
[----:B------:R-:W5:Y:S04]  /*0150*/  LDG.E R11, desc[UR4][R4.64+0xc] ;  /* 0x00000c04040b7981 */ /* 0x000f68000c1e1900 */
[----:B------:R-:W5:Y:S01]  /*0160*/  LDG.E R13, desc[UR4][R4.64+0x10] ;  /* 0x00001004040d7981 */ /* 0x000f62000c1e1900 */
[----:B------:R-:W-:Y:S01]  /*0170*/  BSSY.RECONVERGENT B0, `(.L_x_1) ;  /* 0x0000021000007945 */ /* 0x000fe20003800200 */
[----:B--2---:R-:W-:Y:S01]  /*0180*/  FADD R0, RZ, -R0 ;  /* 0x80000000ff007221 */ /* 0x004fe20000000000 */
[----:B---3--:R-:W-:-:S03]  /*0190*/  FADD R7, R3, R3 ;  /* 0x0000000303077221 */ /* 0x008fc60000000000 */
[----:B------:R-:W-:Y:S01]  /*01a0*/  FFMA R6, RZ, R3, R0 ;  /* 0x00000003ff067223 */ /* 0x000fe20000000000 */
[----:B------:R-:W-:-:S03]  /*01b0*/  FADD R0, R0, -R7 ;  /* 0x8000000700007221 */ /* 0x000fc60000000000 */
[--C-:B----4-:R-:W-:Y:S01]  /*01c0*/  FADD R6, R6, R9.reuse ;  /* 0x0000000906067221 */ /* 0x110fe20000000000 */
[----:B------:R-:W-:-:S03]  /*01d0*/  FADD R0, R0, -R9 ;  /* 0x8000000900007221 */ /* 0x000fc60000000000 */
[----:B------:R-:W-:Y:S01]  /*01e0*/  FFMA R6, R3, -2, R6 ;  /* 0xc000000003067823 */ /* 0x000fe20000000006 */
[----:B------:R-:W-:-:S03]  /*01f0*/  FFMA R0, RZ, R3, R0 ;  /* 0x00000003ff007223 */ /* 0x000fc60000000000 */
[-C--:B------:R-:W-:Y:S01]  /*0200*/  FFMA R6, RZ, R9.reuse, R6 ;  /* 0x00000009ff067223 */ /* 0x080fe20000000006 */
[----:B------:R-:W-:-:S03]  /*0210*/  FFMA R0, RZ, R9, R0 ;  /* 0x00000009ff007223 */ /* 0x000fc60000000000 */
[----:B-----5:R-:W-:Y:S01]  /*0220*/  FFMA R6, R11, 2, R6 ;  /* 0x400000000b067823 */ /* 0x020fe20000000006 */
[----:B------:R-:W-:-:S03]  /*0230*/  FFMA R0, RZ, R11, R0 ;  /* 0x0000000bff007223 */ /* 0x000fc60000000000 */
[C---:B------:R-:W-:Y:S01]  /*0240*/  FADD R6, -R9.reuse, R6 ;  /* 0x0000000609067221 */ /* 0x040fe20000000100 */
[----:B------:R-:W-:-:S03]  /*0250*/  FADD R0, R9, R0 ;  /* 0x0000000009007221 */ /* 0x000fc60000000000 */
[----:B------:R-:W-:Y:S01]  /*0260*/  FFMA R6, RZ, R11, R6 ;  /* 0x0000000bff067223 */ /* 0x000fe20000000006 */
[----:B------:R-:W-:-:S03]  /*0270*/  FFMA R0, R11, 2, R0 ;  /* 0x400000000b007823 */ /* 0x000fc60000000000 */
[--C-:B------:R-:W-:Y:S01]  /*0280*/  FADD R6, R6, R13.reuse ;  /* 0x0000000d06067221 */ /* 0x100fe20000000000 */
[----:B------:R-:W-:-:S03]  /*0290*/  FADD R0, R0, R13 ;  /* 0x0000000d00007221 */ /* 0x000fc60000000000 */
[----:B------:R-:W-:-:S04]  /*02a0*/  FMUL R3, R6, R6 ;  /* 0x0000000606037220 */ /* 0x000fc80000400000 */
[----:B------:R-:W-:-:S04]  /*02b0*/  FFMA R0, R0, R0, R3 ;  /* 0x0000000000007223 */ /* 0x000fc80000000003 */
[----:B------:R0:W1:Y:S01]  /*02c0*/  MUFU.RSQ R3, R0 ;  /* 0x0000000000037308 */ /* 0x0000620000001400 */
[----:B------:R-:W-:-:S04]  /*02d0*/  IADD3 R4, PT, PT, R0, -0xd000000, RZ ;  /* 0xf300000000047810 */ /* 0x000fc80007ffe0ff */
[----:B------:R-:W-:-:S13]  /*02e0*/  ISETP.GT.U32.AND P0, PT, R4, 0x727fffff, PT ;  /* 0x727fffff0400780c */ /* 0x000fda0003f04070 */
[----:B01----:R-:W-:Y:S05]  /*02f0*/  @!P0 BRA `(.L_x_2) ;  /* 0x0000000000108947 */ /* 0x003fea0003800000 */
[----:B------:R-:W-:-:S07]  /*0300*/  MOV R8, 0x320 ;  /* 0x0000032000087802 */ /* 0x000fce0000000f00 */
[----:B------:R-:W-:Y:S05]  /*0310*/  CALL.REL.NOINC `($__internal_0_$__cuda_sm20_sqrt_rn_f32_slowpath) ;  /* 0x0000000000447944 */ /* 0x000fea0003c00000 */
[----:B------:R-:W-:Y:S01]  /*0320*/  MOV R0, R3 ;  /* 0x0000000300007202 */ /* 0x000fe20000000f00 */
[----:B------:R-:W-:Y:S06]  /*0330*/  BRA `(.L_x_3) ;  /* 0x0000000000107947 */ /* 0x000fec0003800000 */
.L_x_2:
[----:B------:R-:W-:Y:S01]  /*0340*/  FMUL.FTZ R5, R0, R3 ;  /* 0x0000000300057220 */ /* 0x000fe20000410000 */
[----:B------:R-:W-:-:S03]  /*0350*/  FMUL.FTZ R3, R3, 0.5 ;  /* 0x3f00000003037820 */ /* 0x000fc60000410000 */
[----:B------:R-:W-:-:S04]  /*0360*/  FFMA R0, -R5, R5, R0 ;  /* 0x0000000505007223 */ /* 0x000fc80000000100 */
[----:B------:R-:W-:-:S07]  /*0370*/  FFMA R0, R0, R3, R5 ;  /* 0x0000000300007223 */ /* 0x000fce0000000005 */
.L_x_3:
[----:B------:R-:W-:Y:S05]  /*0380*/  BSYNC.RECONVERGENT B0 ;  /* 0x0000000000007941 */ /* 0x000fea0003800200 */
.L_x_1:
[----:B------:R-:W0:Y:S01]  /*0390*/  LDC.64 R4, c[0x0][0x388] ;  /* 0x0000e200ff047b82 */ /* 0x000e220000000a00 */
[----:B------:R-:W-:Y:S02]  /*03a0*/  LEA R3, R2, R2, 0x1 ;  /* 0x0000000202037211 */ /* 0x000fe400078e08ff */
[C---:B------:R-:W-:Y:S02]  /*03b0*/  FSETP.GEU.AND P0, PT, R0.reuse, RZ, PT ;  /* 0x000000ff0000720b */ /* 0x040fe40003f0e000 */
[----:B------:R-:W-:Y:S01]  /*03c0*/  FMNMX.NAN R0, R0, 255, PT ;  /* 0x437f000000007809 */ /* 0x000fe20003820000 */
[----:B0-----:R-:W-:-:S03]  /*03d0*/  IMAD.WIDE R2, R3, 0x4, R4 ;  /* 0x0000000403027825 */ /* 0x001fc600078e0204 */
[----:B------:R-:W-:-:S05]  /*03e0*/  FSEL R5, R0, RZ, P0 ;  /* 0x000000ff00057208 */ /* 0x000fca0000000000 */
[----:B------:R-:W-:Y:S04]  /*03f0*/  STG.E desc[UR4][R2.64], R5 ;  /* 0x0000000502007986 */ /* 0x000fe8000c101904 */
[----:B------:R-:W-:Y:S04]  /*0400*/  STG.E desc[UR4][R2.64+0x4], R5 ;  /* 0x0000040502007986 */ /* 0x000fe8000c101904 */
[----:B------:R-:W-:Y:S01]  /*0410*/  STG.E desc[UR4][R2.64+0x8], R5 ;  /* 0x0000080502007986 */ /* 0x000fe2000c101904 */
[----:B------:R-:W-:Y:S05]  /*0420*/  EXIT ;  /* 0x000000000000794d */ /* 0x000fea0003800000 */
        .weak           $__internal_0_$__cuda_sm20_sqrt_rn_f32_slowpath
        .type           $__internal_0_$__cuda_sm20_sqrt_rn_f32_slowpath,@function
        .size           $__internal_0_$__cuda_sm20_sqrt_rn_f32_slowpath,(.L_x_13 - $__internal_0_$__cuda_sm20_sqrt_rn_f32_slowpath)
$__internal_0_$__cuda_sm20_sqrt_rn_f32_slowpath:
[----:B------:R-:W-:-:S13]  /*0430*/  LOP3.LUT P0, RZ, R0, 0x7fffffff, RZ, 0xc0, !PT ;  /* 0x7fffffff00ff7812 */ /* 0x000fda000780c0ff */
[----:B------:R-:W-:Y:S01]  /*0440*/  @!P0 MOV R3, R0 ;  /* 0x0000000000038202 */ /* 0x000fe20000000f00 */
[----:B------:R-:W-:Y:S06]  /*0450*/  @!P0 BRA `(.L_x_4) ;  /* 0x0000000000408947 */ /* 0x000fec0003800000 */
[----:B------:R-:W-:-:S13]  /*0460*/  FSETP.GEU.FTZ.AND P0, PT, R0, RZ, PT ;  /* 0x000000ff0000720b */ /* 0x000fda0003f1e000 */
[----:B------:R-:W-:Y:S01]  /*0470*/  @!P0 MOV R3, 0x7fffffff ;  /* 0x7fffffff00038802 */ /* 0x000fe20000000f00 */
[----:B------:R-:W-:Y:S06]  /*0480*/  @!P0 BRA `(.L_x_4) ;  /* 0x0000000000348947 */ /* 0x000fec0003800000 */
[----:B------:R-:W-:-:S13]  /*0490*/  FSETP.GTU.FTZ.AND P0, PT, |R0|, +INF , PT ;  /* 0x7f8000000000780b */ /* 0x000fda0003f1c200 */
[----:B------:R-:W-:Y:S01]  /*04a0*/  @P0 FADD.FTZ R3, R0, 1 ;  /* 0x3f80000000030421 */ /* 0x000fe20000010000 */
[----:B------:R-:W-:Y:S06]  /*04b0*/  @P0 BRA `(.L_x_4) ;  /* 0x0000000000280947 */ /* 0x000fec0003800000 */
[----:B------:R-:W-:-:S13]  /*04c0*/  FSETP.NEU.FTZ.AND P0, PT, |R0|, +INF , PT ;  /* 0x7f8000000000780b */ /* 0x000fda0003f1d200 */
[----:B------:R-:W-:-:S04]  /*04d0*/  @P0 FFMA R4, R0, 1.84467440737095516160e+19, RZ ;  /* 0x5f80000000040823 */ /* 0x000fc800000000ff */
[----:B------:R-:W0:Y:S02]  /*04e0*/  @P0 MUFU.RSQ R3, R4 ;  /* 0x0000000400030308 */ /* 0x000e240000001400 */
[----:B0-----:R-:W-:Y:S01]  /*04f0*/  @P0 FMUL.FTZ R5, R4, R3 ;  /* 0x0000000304050220 */ /* 0x001fe20000410000 */
[----:B------:R-:W-:Y:S01]  /*0500*/  @P0 FMUL.FTZ R7, R3, 0.5 ;  /* 0x3f00000003070820 */ /* 0x000fe20000410000 */
[----:B------:R-:W-:Y:S02]  /*0510*/  @!P0 MOV R3, R0 ;  /* 0x0000000000038202 */ /* 0x000fe40000000f00 */
[----:B------:R-:W-:-:S04]  /*0520*/  @P0 FADD.FTZ R6, -R5, -RZ ;  /* 0x800000ff05060221 */ /* 0x000fc80000010100 */
[----:B------:R-:W-:-:S04]  /*0530*/  @P0 FFMA R6, R5, R6, R4 ;  /* 0x0000000605060223 */ /* 0x000fc80000000004 */
[----:B------:R-:W-:-:S04]  /*0540*/  @P0 FFMA R6, R6, R7, R5 ;  /* 0x0000000706060223 */ /* 0x000fc80000000005 */
[----:B------:R-:W-:-:S07]  /*0550*/  @P0 FMUL.FTZ R3, R6, 2.3283064365386962891e-10 ;  /* 0x2f80000006030820 */ /* 0x000fce0000410000 */
.L_x_4:
[----:B------:R-:W-:Y:S01]  /*0560*/  HFMA2 R5, -RZ, RZ, 0, 0 ;  /* 0x00000000ff057431 */ /* 0x000fe200000001ff */
[----:B------:R-:W-:-:S04]  /*0570*/  MOV R4, R8 ;  /* 0x0000000800047202 */ /* 0x000fc80000000f00 */
[----:B------:R-:W-:Y:S05]  /*0580*/  RET.REL.NODEC R4 `(sobel_filter) ;  /* 0xfffffff8049c7950 */ /* 0x000fea0003c3ffff */
.L_x_5:
        /* <DEDUP_REMOVED lines=15> */
.L_x_13:


//--------------------- .text.shared_sobel_filter --------------------------
	.section	.text.shared_sobel_filter,"ax",@progbits
	.align	128
        .global         shared_sobel_filter
        .type           shared_sobel_filter,@function
        .size           shared_sobel_filter,(.L_x_14 - shared_sobel_filter)
        .other          shared_sobel_filter,@"STO_CUDA_ENTRY STV_DEFAULT"
shared_sobel_filter:
.text.shared_sobel_filter:
[----:B------:R-:W-:Y:S01]  /*0000*/  LDC R1, c[0x0][0x37c] ;  /* 0x0000df00ff017b82 */ /* 0x000fe20000000800 */
[----:B------:R-:W0:Y:S01]  /*0010*/  S2R R9, SR_TID.X ;  /* 0x0000000000097919 */ /* 0x000e220000002100 */
[----:B------:R-:W1:Y:S01]  /*0020*/  LDCU.64 UR4, c[0x0][0x390] ;  /* 0x00007200ff0477ac */ /* 0x000e620008000a00 */
[----:B------:R-:W0:Y:S01]  /*0030*/  S2R R2, SR_CTAID.X ;  /* 0x0000000000027919 */ /* 0x000e220000002500 */
[----:B------:R-:W0:Y:S01]  /*0040*/  LDCU UR6, c[0x0][0x360] ;  /* 0x00006c00ff0677ac */ /* 0x000e220008000800 */
[----:B-1----:R-:W-:Y:S01]  /*0050*/  UIMAD UR4, UR5, UR4, URZ ;  /* 0x00000004050472a4 */ /* 0x002fe2000f8e02ff */
[----:B0-----:R-:W-:-:S05]  /*0060*/  IMAD R2, R2, UR6, R9 ;  /* 0x0000000602027c24 */ /* 0x001fca000f8e0209 */
[----:B------:R-:W-:-:S05]  /*0070*/  ISETP.GE.AND P0, PT, R2, UR4, PT ;  /* 0x0000000402007c0c */ /* 0x000fca000bf06270 */
[----:B------:R-:W0:Y:S08]  /*0080*/  LDCU.64 UR4, c[0x0][0x358] ;  /* 0x00006b00ff0477ac */ /* 0x000e300008000a00 */
[----:B------:R-:W1:Y:S01]  /*0090*/  @!P0 LDC.64 R4, c[0x0][0x380] ;  /* 0x0000e000ff048b82 */ /* 0x000e620000000a00 */
[----:B------:R-:W-:-:S05]  /*00a0*/  @!P0 LEA R3, R2, R2, 0x1 ;  /* 0x0000000202038211 */ /* 0x000fca00078e08ff */
[----:B-1----:R-:W-:-:S06]  /*00b0*/  @!P0 IMAD.WIDE R4, R3, 0x4, R4 ;  /* 0x0000000403048825 */ /* 0x002fcc00078e0204 */
[----:B0-----:R-:W2:Y:S01]  /*00c0*/  @!P0 LDG.E R4, desc[UR4][R4.64] ;  /* 0x0000000404048981 */ /* 0x001ea2000c1e1900 */
[----:B------:R-:W0:Y:S01]  /*00d0*/  @!P0 LDC R0, c[0x0][0x364] ;  /* 0x0000d900ff008b82 */ /* 0x000e220000000800 */
[----:B------:R-:W-:Y:S01]  /*00e0*/  MOV R7, 0x400 ;  /* 0x0000040000077802 */ /* 0x000fe20000000f00 */
[----:B------:R-:W-:Y:S01]  /*00f0*/  BSSY.RECONVERGENT B0, `(.L_x_6) ;  /* 0x0000035000007945 */ /* 0x000fe20003800200 */
[----:B------:R-:W0:Y:S01]  /*0100*/  S2R R10, SR_TID.Y ;  /* 0x00000000000a7919 */ /* 0x000e220000002200 */
[----:B------:R-:W1:Y:S01]  /*0110*/  S2R R8, SR_CgaCtaId ;  /* 0x0000000000087919 */ /* 0x000e620000008800 */
[----:B0-----:R-:W-:-:S04]  /*0120*/  @!P0 IMAD R0, R10, R0, R9 ;  /* 0x000000000a008224 */ /* 0x001fc800078e0209 */
[----:B------:R-:W-:-:S05]  /*0130*/  @!P0 IMAD.HI.U32 R3, R0, -0x2be2be2b, RZ ;  /* 0xd41d41d500038827 */ /* 0x000fca00078e00ff */
[----:B------:R-:W-:-:S04]  /*0140*/  @!P0 IADD3 R6, PT, PT, R0, -R3, RZ ;  /* 0x8000000300068210 */ /* 0x000fc80007ffe0ff */
[----:B------:R-:W-:-:S04]  /*0150*/  @!P0 LEA.HI R6, R6, R3, RZ, 0x1f ;  /* 0x0000000306068211 */ /* 0x000fc800078ff8ff */
[----:B------:R-:W-:Y:S02]  /*0160*/  @!P0 SHF.R.U32.HI R3, RZ, 0x5, R6 ;  /* 0x00000005ff038819 */ /* 0x000fe40000011606 */
[----:B-1----:R-:W-:-:S03]  /*0170*/  LEA R6, R8, R7, 0x18 ;  /* 0x0000000708067211 */ /* 0x002fc600078ec0ff */
[C---:B------:R-:W-:Y:S02]  /*0180*/  @!P0 IMAD R0, R3.reuse, -0x23, R0 ;  /* 0xffffffdd03008824 */ /* 0x040fe400078e0200 */
[--C-:B------:R-:W-:Y:S02]  /*0190*/  @!P0 IMAD R3, R3, 0x8c, R6.reuse ;  /* 0x0000008c03038824 */ /* 0x100fe400078e0206 */
[----:B------:R-:W-:-:S03]  /*01a0*/  IMAD R6, R10, 0x8c, R6 ;  /* 0x0000008c0a067824 */ /* 0x000fc600078e0206 */
[----:B------:R-:W-:Y:S02]  /*01b0*/  @!P0 LEA R3, R0, R3, 0x2 ;  /* 0x0000000300038211 */ /* 0x000fe400078e10ff */
[----:B------:R-:W-:-:S03]  /*01c0*/  LEA R6, R9, R6, 0x2 ;  /* 0x0000000609067211 */ /* 0x000fc600078e10ff */
[----:B--2---:R-:W-:Y:S01]  /*01d0*/  @!P0 STS [R3], R4 ;  /* 0x0000000403008388 */ /* 0x004fe20000000800 */
[----:B------:R-:W-:Y:S06]  /*01e0*/  BAR.SYNC.DEFER_BLOCKING 0x0 ;  /* 0x0000000000007b1d */ /* 0x000fec0000010000 */
[----:B------:R-:W0:Y:S04]  /*01f0*/  LDS R5, [R6] ;  /* 0x0000000006057984 */ /* 0x000e280000000800 */
[----:B------:R-:W1:Y:S04]  /*0200*/  LDS R7, [R6+0x4] ;  /* 0x0000040006077984 */ /* 0x000e680000000800 */
[----:B------:R-:W2:Y:S01]  /*0210*/  LDS R9, [R6+0x8] ;  /* 0x0000080006097984 */ /* 0x000ea20000000800 */
[--C-:B0-----:R-:W-:Y:S01]  /*0220*/  FADD R8, RZ, R5.reuse ;  /* 0x00000005ff087221 */ /* 0x101fe20000000000 */
[----:B------:R-:W-:-:S03]  /*0230*/  FADD R0, RZ, -R5 ;  /* 0x80000005ff007221 */ /* 0x000fc60000000000 */
[----:B------:R-:W-:Y:S01]  /*0240*/  FFMA R10, R5, 2, R8 ;  /* 0x40000000050a7823 */ /* 0x000fe20000000008 */
[----:B------:R-:W-:Y:S01]  /*0250*/  FFMA R8, RZ, R5, R0 ;  /* 0x00000005ff087223 */ /* 0x000fe20000000000 */
[----:B-1----:R-:W-:Y:S02]  /*0260*/  FADD R3, R7, R7 ;  /* 0x0000000707037221 */ /* 0x002fe40000000000 */
[C---:B------:R-:W-:Y:S01]  /*0270*/  FADD R0, R5.reuse, R10 ;  /* 0x0000000a05007221 */ /* 0x040fe20000000000 */
[----:B------:R-:W-:Y:S01]  /*0280*/  FADD R8, R5, R8 ;  /* 0x0000000805087221 */ /* 0x000fe20000000000 */
[----:B--2---:R-:W-:Y:S02]  /*0290*/  FADD R4, R9, R9 ;  /* 0x0000000909047221 */ /* 0x004fe40000000000 */
[----:B------:R-:W-:Y:S01]  /*02a0*/  FFMA R0, RZ, R7, R0 ;  /* 0x00000007ff007223 */ /* 0x000fe20000000000 */
[----:B------:R-:W-:-:S03]  /*02b0*/  FADD R8, R8, -R3 ;  /* 0x8000000308087221 */ /* 0x000fc60000000000 */
[-C--:B------:R-:W-:Y:S01]  /*02c0*/  FFMA R0, RZ, R7.reuse, R0 ;  /* 0x00000007ff007223 */ /* 0x080fe20000000000 */
[----:B------:R-:W-:-:S03]  /*02d0*/  FFMA R8, RZ, R7, R8 ;  /* 0x00000007ff087223 */ /* 0x000fc60000000008 */
[----:B------:R-:W-:Y:S01]  /*02e0*/  FFMA R3, RZ, R7, R0 ;  /* 0x00000007ff037223 */ /* 0x000fe20000000000 */
[----:B------:R-:W-:-:S03]  /*02f0*/  FFMA R0, R7, 2, R8 ;  /* 0x4000000007007823 */ /* 0x000fc60000000008 */
[--C-:B------:R-:W-:Y:S01]  /*0300*/  FADD R3, R3, -R9.reuse ;  /* 0x8000000903037221 */ /* 0x100fe20000000000 */
[----:B------:R-:W-:-:S03]  /*0310*/  FADD R0, R0, -R9 ;  /* 0x8000000900007221 */ /* 0x000fc60000000000 */
[----:B------:R-:W-:Y:S01]  /*0320*/  FADD R4, R3, -R4 ;  /* 0x8000000403047221 */ /* 0x000fe20000000000 */
[----:B------:R-:W-:-:S03]  /*0330*/  FFMA R0, RZ, R9, R0 ;  /* 0x00000009ff007223 */ /* 0x000fc60000000000 */
[C---:B------:R-:W-:Y:S01]  /*0340*/  FADD R4, -R9.reuse, R4 ;  /* 0x0000000409047221 */ /* 0x040fe20000000100 */
        /* <DEDUP_REMOVED lines=8> */
[----:B------:R-:W-:Y:S05]  /*03d0*/  CALL.REL.NOINC `($__internal_1_$__cuda_sm20_sqrt_rn_f32_slowpath) ;  /* 0x0000000000547944 */ /* 0x000fea0003c00000 */
[----:B------:R-:W-:Y:S01]  /*03e0*/  MOV R0, R3 ;  /* 0x0000000300007202 */ /* 0x000fe20000000f00 */
[----:B------:R-:W-:Y:S06]  /*03f0*/  BRA `(.L_x_8) ;  /* 0x0000000000107947 */ /* 0x000fec0003800000 */
.L_x_7:
[----:B------:R-:W-:Y:S01]  /*0400*/  FMUL.FTZ R5, R0, R3 ;  /* 0x0000000300057220 */ /* 0x000fe20000410000 */
[----:B------:R-:W-:-:S03]  /*0410*/  FMUL.FTZ R3, R3, 0.5 ;  /* 0x3f00000003037820 */ /* 0x000fc60000410000 */
[----:B------:R-:W-:-:S04]  /*0420*/  FFMA R0, -R5, R5, R0 ;  /* 0x0000000505007223 */ /* 0x000fc80000000100 */
[----:B------:R-:W-:-:S07]  /*0430*/  FFMA R0, R0, R3, R5 ;  /* 0x0000000300007223 */ /* 0x000fce0000000005 */
.L_x_8:
[----:B------:R-:W-:Y:S05]  /*0440*/  BSYNC.RECONVERGENT B0 ;  /* 0x0000000000007941 */ /* 0x000fea0003800200 */
.L_x_6:
[----:B------:R-:W-:Y:S04]  /*0450*/  BSSY.RECONVERGENT B0, `(.L_x_9) ;  /* 0x000000b000007945 */ /* 0x000fe80003800200 */
[----:B------:R-:W-:Y:S05]  /*0460*/  @P0 BRA `(.L_x_10) ;  /* 0x0000000000240947 */ /* 0x000fea0003800000 */
[----:B------:R-:W0:Y:S01]  /*0470*/  LDC.64 R4, c[0x0][0x388] ;  /* 0x0000e200ff047b82 */ /* 0x000e220000000a00 */
[----:B------:R-:W-:Y:S02]  /*0480*/  LEA R3, R2, R2, 0x1 ;  /* 0x0000000202037211 */ /* 0x000fe400078e08ff */
[C---:B------:R-:W-:Y:S02]  /*0490*/  FSETP.GEU.AND P0, PT, R0.reuse, RZ, PT ;  /* 0x000000ff0000720b */ /* 0x040fe40003f0e000 */
[----:B------:R-:W-:Y:S01]  /*04a0*/  FMNMX.NAN R0, R0, 255, PT ;  /* 0x437f000000007809 */ /* 0x000fe20003820000 */
[----:B0-----:R-:W-:-:S03]  /*04b0*/  IMAD.WIDE R2, R3, 0x4, R4 ;  /* 0x0000000403027825 */ /* 0x001fc600078e0204 */
[----:B------:R-:W-:-:S05]  /*04c0*/  FSEL R5, R0, RZ, P0 ;  /* 0x000000ff00057208 */ /* 0x000fca0000000000 */
[----:B------:R0:W-:Y:S04]  /*04d0*/  STG.E desc[UR4][R2.64], R5 ;  /* 0x0000000502007986 */ /* 0x0001e8000c101904 */
[----:B------:R0:W-:Y:S04]  /*04e0*/  STG.E desc[UR4][R2.64+0x4], R5 ;  /* 0x0000040502007986 */ /* 0x0001e8000c101904 */
[----:B------:R0:W-:Y:S02]  /*04f0*/  STG.E desc[UR4][R2.64+0x8], R5 ;  /* 0x0000080502007986 */ /* 0x0001e4000c101904 */
.L_x_10:
[----:B------:R-:W-:Y:S05]  /*0500*/  BSYNC.RECONVERGENT B0 ;  /* 0x0000000000007941 */ /* 0x000fea0003800200 */
.L_x_9:
[----:B------:R-:W-:Y:S06]  /*0510*/  BAR.SYNC.DEFER_BLOCKING 0x0 ;  /* 0x0000000000007b1d */ /* 0x000fec0000010000 */
[----:B------:R-:W-:Y:S05]  /*0520*/  EXIT ;  /* 0x000000000000794d */ /* 0x000fea0003800000 */
        .weak           $__internal_1_$__cuda_sm20_sqrt_rn_f32_slowpath
        .type           $__internal_1_$__cuda_sm20_sqrt_rn_f32_slowpath,@function
        .size           $__internal_1_$__cuda_sm20_sqrt_rn_f32_slowpath,(.L_x_14 - $__internal_1_$__cuda_sm20_sqrt_rn_f32_slowpath)
$__internal_1_$__cuda_sm20_sqrt_rn_f32_slowpath:
        /* <DEDUP_REMOVED lines=19> */
.L_x_11:
[----:B------:R-:W-:Y:S01]  /*0660*/  HFMA2 R5, -RZ, RZ, 0, 0 ;  /* 0x00000000ff057431 */ /* 0x000fe200000001ff */
[----:B------:R-:W-:-:S04]  /*0670*/  MOV R4, R8 ;  /* 0x0000000800047202 */ /* 0x000fc80000000f00 */
[----:B------:R-:W-:Y:S05]  /*0680*/  RET.REL.NODEC R4 `(shared_sobel_filter) ;  /* 0xfffffff8045c7950 */ /* 0x000fea0003c3ffff */
.L_x_12:
        /* <DEDUP_REMOVED lines=15> */
.L_x_14:


//--------------------- .nv.shared.reserved.0     --------------------------
	.section	.nv.shared.reserved.0,"aw",@nobits
	.weak		__nv_reservedSMEM_offset_0_alias
	.size		__nv_reservedSMEM_offset_0_alias, 0, 64
	.other		__nv_reservedSMEM_offset_0_alias,@"STO_CUDA_RESERVED_SHARED STV_DEFAULT"
__nv_reservedSMEM_offset_0_alias:
	.zero		0
	.zero		64


//--------------------- .nv.shared.shared_sobel_filter --------------------------
	.section	.nv.shared.shared_sobel_filter,"aw",@nobits
	.sectionflags	@""
	.align	4
.nv.shared.shared_sobel_filter:
	.zero		5924


//--------------------- .nv.constant0.gray_scale  --------------------------
	.section	.nv.constant0.gray_scale,"a",@progbits
	.sectionflags	@""
	.align	4
.nv.constant0.gray_scale:
	.zero		920


//--------------------- .nv.constant0.sobel_filter --------------------------
	.section	.nv.constant0.sobel_filter,"a",@progbits
	.sectionflags	@""
	.align	4
.nv.constant0.sobel_filter:
	.zero		920


//--------------------- .nv.constant0.shared_sobel_filter --------------------------
	.section	.nv.constant0.shared_sobel_filter,"a",@progbits
	.sectionflags	@""
	.align	4
.nv.constant0.shared_sobel_filter:
	.zero		920


//--------------------- SYMBOLS --------------------------

	.type		.nv.reservedSmem.offset0,@object
	.size		.nv.reservedSmem.offset0,0x4
	.type		.nv.reservedSmem.cap,@object
	.size		.nv.reservedSmem.cap,0x4
